//
// Generated by NVIDIA NVVM Compiler
//
// Compiler Build ID: CL-36424714
// Cuda compilation tools, release 13.0, V13.0.88
// Based on NVVM 20.0.0
//

.version 9.0
.target sm_100
.address_size 64

	// .globl	_Z15bubbleSort_cudaPiii

.visible .entry _Z15bubbleSort_cudaPiii(
	.param .u64 .ptr .align 1 _Z15bubbleSort_cudaPiii_param_0,
	.param .u32 _Z15bubbleSort_cudaPiii_param_1,
	.param .u32 _Z15bubbleSort_cudaPiii_param_2
)
{
	.reg .pred 	%p<4>;
	.reg .b32 	%r<12>;
	.reg .b64 	%rd<5>;

	ld.param.u64 	%rd2, [_Z15bubbleSort_cudaPiii_param_0];
	ld.param.u32 	%r3, [_Z15bubbleSort_cudaPiii_param_2];
	cvta.to.global.u64 	%rd3, %rd2;
	mov.u32 	%r5, %ctaid.x;
	mov.u32 	%r6, %ntid.x;
	mov.u32 	%r7, %tid.x;
	mad.lo.s32 	%r8, %r5, %r6, %r7;
	shl.b32 	%r10, %r8, 1;
	mul.wide.s32 	%rd4, %r10, 4;
	add.s64 	%rd1, %rd3, %rd4;
	ld.global.u32 	%r1, [%rd1];
	ld.global.u32 	%r2, [%rd1+4];
	setp.le.s32 	%p1, %r1, %r2;
	add.s32 	%r11, %r3, -1;
	setp.ge.s32 	%p2, %r10, %r11;
	or.pred  	%p3, %p1, %p2;
	@%p3 bra 	$L__BB0_2;
	st.global.u32 	[%rd1], %r2;
	st.global.u32 	[%rd1+4], %r1;
$L__BB0_2:
	ret;

}
	// .globl	_Z16bubbleSort_cuda2Piii
.visible .entry _Z16bubbleSort_cuda2Piii(
	.param .u64 .ptr .align 1 _Z16bubbleSort_cuda2Piii_param_0,
	.param .u32 _Z16bubbleSort_cuda2Piii_param_1,
	.param .u32 _Z16bubbleSort_cuda2Piii_param_2
)
{
	.reg .pred 	%p<4>;
	.reg .b32 	%r<13>;
	.reg .b64 	%rd<5>;

	ld.param.u64 	%rd2, [_Z16bubbleSort_cuda2Piii_param_0];
	ld.param.u32 	%r3, [_Z16bubbleSort_cuda2Piii_param_2];
	cvta.to.global.u64 	%rd3, %rd2;
	mov.u32 	%r5, %ctaid.x;
	mov.u32 	%r6, %ntid.x;
	mov.u32 	%r7, %tid.x;
	mad.lo.s32 	%r8, %r5, %r6, %r7;
	shl.b32 	%r10, %r8, 1;
	or.b32  	%r11, %r10, 1;
	mul.wide.s32 	%rd4, %r10, 4;
	add.s64 	%rd1, %rd3, %rd4;
	ld.global.u32 	%r1, [%rd1+4];
	ld.global.u32 	%r2, [%rd1+8];
	setp.le.s32 	%p1, %r1, %r2;
	add.s32 	%r12, %r3, -2;
	setp.ge.s32 	%p2, %r11, %r12;
	or.pred  	%p3, %p1, %p2;
	@%p3 bra 	$L__BB1_2;
	st.global.u32 	[%rd1+4], %r2;
	st.global.u32 	[%rd1+8], %r1;
$L__BB1_2:
	ret;

}


// ===== COMPILED SASS (sm_100) =====

	.target	sm_100

	.elftype	@"ET_EXEC"


//--------------------- .note.nv.tkinfo           --------------------------
	.section	.note.nv.tkinfo,"",@"SHT_NOTE"
	.sectionflags	@"SHF_NOTE_NV_TKINFO"
	.tkinfo
        /*0018*/ 	.word	0x00000002
        /*0030*/ 	.string	""
        /*0030*/ 	.string	"ptxas"
        /*0030*/ 	.string	"Cuda compilation tools, release 13.0, V13.0.88"
        /*0030*/ 	.string	"Build cuda_13.0.r13.0/compiler.36424714_0"
        /*0030*/ 	.string	"-arch sm_100 -m 64 "



//--------------------- .note.nv.cuinfo           --------------------------
	.section	.note.nv.cuinfo,"",@"SHT_NOTE"
	.sectionflags	@"SHF_NOTE_NV_CUINFO"
        /*0018*/ 	.short	0x0002
        /*001a*/ 	.short	0x0064
        /*001c*/ 	.short	0x0082
	.zero		2


//--------------------- .nv.info                  --------------------------
	.section	.nv.info,"",@"SHT_CUDA_INFO"
	.align	4


	//----- nvinfo : EIATTR_REGCOUNT
	.align		4
        /*0000*/ 	.byte	0x04, 0x2f
        /*0002*/ 	.short	(.L_1 - .L_0)
	.align		4
.L_0:
        /*0004*/ 	.word	index@(_Z15bubbleSort_cudaPiii)
        /*0008*/ 	.word	0x0000000a


	//----- nvinfo : EIATTR_FRAME_SIZE
	.align		4
.L_1:
        /*000c*/ 	.byte	0x04, 0x11
        /*000e*/ 	.short	(.L_3 - .L_2)
	.align		4
.L_2:
        /*0010*/ 	.word	index@(_Z15bubbleSort_cudaPiii)
        /*0014*/ 	.word	0x00000000


	//----- nvinfo : EIATTR_REGCOUNT
	.align		4
.L_3:
        /*0018*/ 	.byte	0x04, 0x2f
        /*001a*/ 	.short	(.L_5 - .L_4)
	.align		4
.L_4:
        /*001c*/ 	.word	index@(_Z16bubbleSort_cuda2Piii)
        /*0020*/ 	.word	0x0000000a


	//----- nvinfo : EIATTR_FRAME_SIZE
	.align		4
.L_5:
        /*0024*/ 	.byte	0x04, 0x11
        /*0026*/ 	.short	(.L_7 - .L_6)
	.align		4
.L_6:
        /*0028*/ 	.word	index@(_Z16bubbleSort_cuda2Piii)
        /*002c*/ 	.word	0x00000000


	//----- nvinfo : EIATTR_MIN_STACK_SIZE
	.align		4
.L_7:
        /*0030*/ 	.byte	0x04, 0x12
        /*0032*/ 	.short	(.L_9 - .L_8)
	.align		4
.L_8:
        /*0034*/ 	.word	index@(_Z16bubbleSort_cuda2Piii)
        /*0038*/ 	.word	0x00000000


	//----- nvinfo : EIATTR_MIN_STACK_SIZE
	.align		4
.L_9:
        /*003c*/ 	.byte	0x04, 0x12
        /*003e*/ 	.short	(.L_11 - .L_10)
	.align		4
.L_10:
        /*0040*/ 	.word	index@(_Z15bubbleSort_cudaPiii)
        /*0044*/ 	.word	0x00000000
.L_11:


//--------------------- .nv.compat                --------------------------
	.section	.nv.compat,"",@"SHT_CUDA_COMPAT_INFO"
	.align	4
        /*0000*/ 	.byte	0x02, 0x09, 0x00, 0x00, 0x02, 0x02, 0x01, 0x00, 0x02, 0x05, 0x05, 0x00, 0x03, 0x07, 0x01, 0x01
        /*0010*/ 	.byte	0x02, 0x03, 0x00, 0x00, 0x02, 0x06, 0x01, 0x00, 0x04, 0x0b, 0x08, 0x00, 0x09, 0x00, 0x00, 0x00
        /*0020*/ 	.byte	0x00, 0x00, 0x00, 0x00


//--------------------- .nv.info._Z16bubbleSort_cuda2Piii --------------------------
	.section	.nv.info._Z16bubbleSort_cuda2Piii,"",@"SHT_CUDA_INFO"
	.sectionflags	@""
	.align	4


	//----- nvinfo : EIATTR_CUDA_API_VERSION
	.align		4
        /*0000*/ 	.byte	0x04, 0x37
        /*0002*/ 	.short	(.L_13 - .L_12)
.L_12:
        /*0004*/ 	.word	0x00000082


	//----- nvinfo : EIATTR_KPARAM_INFO
	.align		4
.L_13:
        /*0008*/ 	.byte	0x04, 0x17
        /*000a*/ 	.short	(.L_15 - .L_14)
.L_14:
        /*000c*/ 	.word	0x00000000
        /*0010*/ 	.short	0x0002
        /*0012*/ 	.short	0x000c
        /*0014*/ 	.byte	0x00, 0xf0, 0x11, 0x00


	//----- nvinfo : EIATTR_KPARAM_INFO
	.align		4
.L_15:
        /*0018*/ 	.byte	0x04, 0x17
        /*001a*/ 	.short	(.L_17 - .L_16)
.L_16:
        /*001c*/ 	.word	0x00000000
        /*0020*/ 	.short	0x0001
        /*0022*/ 	.short	0x0008
        /*0024*/ 	.byte	0x00, 0xf0, 0x11, 0x00


	//----- nvinfo : EIATTR_KPARAM_INFO
	.align		4
.L_17:
        /*0028*/ 	.byte	0x04, 0x17
        /*002a*/ 	.short	(.L_19 - .L_18)
.L_18:
        /*002c*/ 	.word	0x00000000
        /*0030*/ 	.short	0x0000
        /*0032*/ 	.short	0x0000
        /*0034*/ 	.byte	0x00, 0xf5, 0x21, 0x00


	//----- nvinfo : EIATTR_SPARSE_MMA_MASK
	.align		4
.L_19:
        /*0038*/ 	.byte	0x03, 0x50
        /*003a*/ 	.short	0x0000


	//----- nvinfo : EIATTR_MAXREG_COUNT
	.align		4
        /*003c*/ 	.byte	0x03, 0x1b
        /*003e*/ 	.short	0x00ff


	//----- nvinfo : EIATTR_MERCURY_ISA_VERSION
	.align		4
        /*0040*/ 	.byte	0x03, 0x5f
        /*0042*/ 	.short	0x0101


	//----- nvinfo : EIATTR_VRC_CTA_INIT_COUNT
	.align		4
        /*0044*/ 	.byte	0x02, 0x4a
	.zero		1
	.zero		1


	//----- nvinfo : EIATTR_EXIT_INSTR_OFFSETS
	.align		4
        /*0048*/ 	.byte	0x04, 0x1c
        /*004a*/ 	.short	(.L_21 - .L_20)


	//   ....[0]....
.L_20:
        /*004c*/ 	.word	0x00000100


	//   ....[1]....
        /*0050*/ 	.word	0x00000130


	//----- nvinfo : EIATTR_CBANK_PARAM_SIZE
	.align		4
.L_21:
        /*0054*/ 	.byte	0x03, 0x19
        /*0056*/ 	.short	0x0010


	//----- nvinfo : EIATTR_PARAM_CBANK
	.align		4
        /*0058*/ 	.byte	0x04, 0x0a
        /*005a*/ 	.short	(.L_23 - .L_22)
	.align		4
.L_22:
        /*005c*/ 	.word	index@(.nv.constant0._Z16bubbleSort_cuda2Piii)
        /*0060*/ 	.short	0x0380
        /*0062*/ 	.short	0x0010


	//----- nvinfo : EIATTR_SW_WAR
	.align		4
.L_23:
        /*0064*/ 	.byte	0x04, 0x36
        /*0066*/ 	.short	(.L_25 - .L_24)
.L_24:
        /*0068*/ 	.word	0x00000008
.L_25:


//--------------------- .nv.info._Z15bubbleSort_cudaPiii --------------------------
	.section	.nv.info._Z15bubbleSort_cudaPiii,"",@"SHT_CUDA_INFO"
	.sectionflags	@""
	.align	4


	//----- nvinfo : EIATTR_CUDA_API_VERSION
	.align		4
        /*0000*/ 	.byte	0x04, 0x37
        /*0002*/ 	.short	(.L_27 - .L_26)
.L_26:
        /*0004*/ 	.word	0x00000082


	//----- nvinfo : EIATTR_KPARAM_INFO
	.align		4
.L_27:
        /*0008*/ 	.byte	0x04, 0x17
        /*000a*/ 	.short	(.L_29 - .L_28)
.L_28:
        /*000c*/ 	.word	0x00000000
        /*0010*/ 	.short	0x0002
        /*0012*/ 	.short	0x000c
        /*0014*/ 	.byte	0x00, 0xf0, 0x11, 0x00


	//----- nvinfo : EIATTR_KPARAM_INFO
	.align		4
.L_29:
        /*0018*/ 	.byte	0x04, 0x17
        /*001a*/ 	.short	(.L_31 - .L_30)
.L_30:
        /*001c*/ 	.word	0x00000000
        /*0020*/ 	.short	0x0001
        /*0022*/ 	.short	0x0008
        /*0024*/ 	.byte	0x00, 0xf0, 0x11, 0x00


	//----- nvinfo : EIATTR_KPARAM_INFO
	.align		4
.L_31:
        /*0028*/ 	.byte	0x04, 0x17
        /*002a*/ 	.short	(.L_33 - .L_32)
.L_32:
        /*002c*/ 	.word	0x00000000
        /*0030*/ 	.short	0x0000
        /*0032*/ 	.short	0x0000
        /*0034*/ 	.byte	0x00, 0xf5, 0x21, 0x00


	//----- nvinfo : EIATTR_SPARSE_MMA_MASK
	.align		4
.L_33:
        /*0038*/ 	.byte	0x03, 0x50
        /*003a*/ 	.short	0x0000


	//----- nvinfo : EIATTR_MAXREG_COUNT
	.align		4
        /*003c*/ 	.byte	0x03, 0x1b
        /*003e*/ 	.short	0x00ff


	//----- nvinfo : EIATTR_MERCURY_ISA_VERSION
	.align		4
        /*0040*/ 	.byte	0x03, 0x5f
        /*0042*/ 	.short	0x0101


	//----- nvinfo : EIATTR_VRC_CTA_INIT_COUNT
	.align		4
        /*0044*/ 	.byte	0x02, 0x4a
	.zero		1
	.zero		1


	//----- nvinfo : EIATTR_EXIT_INSTR_OFFSETS
	.align		4
        /*0048*/ 	.byte	0x04, 0x1c
        /*004a*/ 	.short	(.L_35 - .L_34)


	//   ....[0]....
.L_34:
        /*004c*/ 	.word	0x000000f0


	//   ....[1]....
        /*0050*/ 	.word	0x00000120


	//----- nvinfo : EIATTR_CBANK_PARAM_SIZE
	.align		4
.L_35:
        /*0054*/ 	.byte	0x03, 0x19
        /*0056*/ 	.short	0x0010


	//----- nvinfo : EIATTR_PARAM_CBANK
	.align		4
        /*0058*/ 	.byte	0x04, 0x0a
        /*005a*/ 	.short	(.L_37 - .L_36)
	.align		4
.L_36:
        /*005c*/ 	.word	index@(.nv.constant0._Z15bubbleSort_cudaPiii)
        /*0060*/ 	.short	0x0380
        /*0062*/ 	.short	0x0010


	//----- nvinfo : EIATTR_SW_WAR
	.align		4
.L_37:
        /*0064*/ 	.byte	0x04, 0x36
        /*0066*/ 	.short	(.L_39 - .L_38)
.L_38:
        /*0068*/ 	.word	0x00000008
.L_39:


//--------------------- .nv.callgraph             --------------------------
	.section	.nv.callgraph,"",@"SHT_CUDA_CALLGRAPH"
	.align	4
	.sectionentsize	8
	.align		4
        /*0000*/ 	.word	0x00000000
	.align		4
        /*0004*/ 	.word	0xffffffff
	.align		4
        /*0008*/ 	.word	0x00000000
	.align		4
        /*000c*/ 	.word	0xfffffffe
	.align		4
        /*0010*/ 	.word	0x00000000
	.align		4
        /*0014*/ 	.word	0xfffffffd
	.align		4
        /*0018*/ 	.word	0x00000000
	.align		4
        /*001c*/ 	.word	0xfffffffc


//--------------------- .text._Z16bubbleSort_cuda2Piii --------------------------
	.section	.text._Z16bubbleSort_cuda2Piii,"ax",@progbits
	.align	128
        .global         _Z16bubbleSort_cuda2Piii
        .type           _Z16bubbleSort_cuda2Piii,@function
        .size           _Z16bubbleSort_cuda2Piii,(.L_x_2 - _Z16bubbleSort_cuda2Piii)
        .other          _Z16bubbleSort_cuda2Piii,@"STO_CUDA_ENTRY STV_DEFAULT"
_Z16bubbleSort_cuda2Piii:
.text._Z16bubbleSort_cuda2Piii:
[----:B------:R-:W-:Y:S01]  /*0000*/  LDC R1, c[0x0][0x37c] ;  /* 0x0000df00ff017b82 */ /* 0x000fe20000000800 */
[----:B------:R-:W0:Y:S07]  /*0010*/  S2R R5, SR_TID.X ;  /* 0x0000000000057919 */ /* 0x000e2e0000002100 */
[----:B------:R-:W0:Y:S01]  /*0020*/  S2UR UR4, SR_CTAID.X ;  /* 0x00000000000479c3 */ /* 0x000e220000002500 */
[----:B------:R-:W1:Y:S07]  /*0030*/  LDCU.64 UR6, c[0x0][0x358] ;  /* 0x00006b00ff0677ac */ /* 0x000e6e0008000a00 */
[----:B------:R-:W0:Y:S08]  /*0040*/  LDC R0, c[0x0][0x360] ;  /* 0x0000d800ff007b82 */ /* 0x000e300000000800 */
[----:B------:R-:W2:Y:S01]  /*0050*/  LDC.64 R2, c[0x0][0x380] ;  /* 0x0000e000ff027b82 */ /* 0x000ea20000000a00 */
[----:B0-----:R-:W-:Y:S01]  /*0060*/  IMAD R0, R0, UR4, R5 ;  /* 0x0000000400007c24 */ /* 0x001fe2000f8e0205 */
[----:B------:R-:W0:Y:S04]  /*0070*/  LDCU UR4, c[0x0][0x38c] ;  /* 0x00007180ff0477ac */ /* 0x000e280008000800 */
[----:B------:R-:W-:-:S05]  /*0080*/  SHF.L.U32 R5, R0, 0x1, RZ ;  /* 0x0000000100057819 */ /* 0x000fca00000006ff */
[----:B--2---:R-:W-:-:S05]  /*0090*/  IMAD.WIDE R2, R5, 0x4, R2 ;  /* 0x0000000405027825 */ /* 0x004fca00078e0202 */
[----:B-1----:R-:W2:Y:S04]  /*00a0*/  LDG.E R7, desc[UR6][R2.64+0x4] ;  /* 0x0000040602077981 */ /* 0x002ea8000c1e1900 */
[----:B------:R-:W2:Y:S01]  /*00b0*/  LDG.E R0, desc[UR6][R2.64+0x8] ;  /* 0x0000080602007981 */ /* 0x000ea2000c1e1900 */
[----:B0-----:R-:W-:Y:S01]  /*00c0*/  UIADD3 UR4, UPT, UPT, UR4, -0x2, URZ ;  /* 0xfffffffe04047890 */ /* 0x001fe2000fffe0ff */
[----:B------:R-:W-:-:S05]  /*00d0*/  IADD3 R5, PT, PT, R5, 0x1, RZ ;  /* 0x0000000105057810 */ /* 0x000fca0007ffe0ff */
[----:B------:R-:W-:-:S04]  /*00e0*/  ISETP.GE.AND P0, PT, R5, UR4, PT ;  /* 0x0000000405007c0c */ /* 0x000fc8000bf06270 */
[----:B--2---:R-:W-:-:S13]  /*00f0*/  ISETP.LE.OR P0, PT, R7, R0, P0 ;  /* 0x000000000700720c */ /* 0x004fda0000703670 */
[----:B------:R-:W-:Y:S05]  /*0100*/  @P0 EXIT ;  /* 0x000000000000094d */ /* 0x000fea0003800000 */
[----:B------:R-:W-:Y:S04]  /*0110*/  STG.E desc[UR6][R2.64+0x4], R0 ;  /* 0x0000040002007986 */ /* 0x000fe8000c101906 */
[----:B------:R-:W-:Y:S01]  /*0120*/  STG.E desc[UR6][R2.64+0x8], R7 ;  /* 0x0000080702007986 */ /* 0x000fe2000c101906 */
[----:B------:R-:W-:Y:S05]  /*0130*/  EXIT ;  /* 0x000000000000794d */ /* 0x000fea0003800000 */
.L_x_0:
[----:B------:R-:W-:-:S00]  /*0140*/  BRA `(.L_x_0) ;  /* 0xfffffffc00fc7947 */ /* 0x000fc0000383ffff */
[----:B------:R-:W-:-:S00]  /*0150*/  NOP ;  /* 0x0000000000007918 */ /* 0x000fc00000000000 */
        /* <DEDUP_REMOVED lines=10> */
.L_x_2:


//--------------------- .text._Z15bubbleSort_cudaPiii --------------------------
	.section	.text._Z15bubbleSort_cudaPiii,"ax",@progbits
	.align	128
        .global         _Z15bubbleSort_cudaPiii
        .type           _Z15bubbleSort_cudaPiii,@function
        .size           _Z15bubbleSort_cudaPiii,(.L_x_3 - _Z15bubbleSort_cudaPiii)
        .other          _Z15bubbleSort_cudaPiii,@"STO_CUDA_ENTRY STV_DEFAULT"
_Z15bubbleSort_cudaPiii:
.text._Z15bubbleSort_cudaPiii:
        /* <DEDUP_REMOVED lines=12> */
[----:B0-----:R-:W-:-:S06]  /*00c0*/  UIADD3 UR4, UPT, UPT, UR4, -0x1, URZ ;  /* 0xffffffff04047890 */ /* 0x001fcc000fffe0ff */
[----:B------:R-:W-:-:S04]  /*00d0*/  ISETP.GE.AND P0, PT, R5, UR4, PT ;  /* 0x0000000405007c0c */ /* 0x000fc8000bf06270 */
[----:B--2---:R-:W-:-:S13]  /*00e0*/  ISETP.LE.OR P0, PT, R7, R0, P0 ;  /* 0x000000000700720c */ /* 0x004fda0000703670 */
[----:B------:R-:W-:Y:S05]  /*00f0*/  @P0 EXIT ;  /* 0x000000000000094d */ /* 0x000fea0003800000 */
[----:B------:R-:W-:Y:S04]  /*0100*/  STG.E desc[UR6][R2.64], R0 ;  /* 0x0000000002007986 */ /* 0x000fe8000c101906 */
[----:B------:R-:W-:Y:S01]  /*0110*/  STG.E desc[UR6][R2.64+0x4], R7 ;  /* 0x0000040702007986 */ /* 0x000fe2000c101906 */
[----:B------:R-:W-:Y:S05]  /*0120*/  EXIT ;  /* 0x000000000000794d */ /* 0x000fea0003800000 */
.L_x_1:
        /* <DEDUP_REMOVED lines=13> */
.L_x_3:


//--------------------- .nv.shared.reserved.0     --------------------------
	.section	.nv.shared.reserved.0,"aw",@nobits
	.weak		__nv_reservedSMEM_offset_0_alias
	.size		__nv_reservedSMEM_offset_0_alias, 0, 64
	.other		__nv_reservedSMEM_offset_0_alias,@"STO_CUDA_RESERVED_SHARED STV_DEFAULT"
__nv_reservedSMEM_offset_0_alias:
	.zero		0
	.zero		64


//--------------------- .nv.constant0._Z16bubbleSort_cuda2Piii --------------------------
	.section	.nv.constant0._Z16bubbleSort_cuda2Piii,"a",@progbits
	.sectionflags	@""
	.align	4
.nv.constant0._Z16bubbleSort_cuda2Piii:
	.zero		912


//--------------------- .nv.constant0._Z15bubbleSort_cudaPiii --------------------------
	.section	.nv.constant0._Z15bubbleSort_cudaPiii,"a",@progbits
	.sectionflags	@""
	.align	4
.nv.constant0._Z15bubbleSort_cudaPiii:
	.zero		912


//--------------------- SYMBOLS --------------------------

	.type		.nv.reservedSmem.offset0,@object
	.size		.nv.reservedSmem.offset0,0x4
